//
// Generated by NVIDIA NVVM Compiler
//
// Compiler Build ID: CL-36424714
// Cuda compilation tools, release 13.0, V13.0.88
// Based on NVVM 20.0.0
//

.version 9.0
.target sm_100
.address_size 64

	// .globl	_Z9SgemmV2_2ILi32ELi32ELi32EEvPfS0_S0_iii
// _ZZ9SgemmV2_2ILi32ELi32ELi32EEvPfS0_S0_iiiE2sA has been demoted
// _ZZ9SgemmV2_2ILi32ELi32ELi32EEvPfS0_S0_iiiE2sB has been demoted

.visible .entry _Z9SgemmV2_2ILi32ELi32ELi32EEvPfS0_S0_iii(
	.param .u64 .ptr .align 1 _Z9SgemmV2_2ILi32ELi32ELi32EEvPfS0_S0_iii_param_0,
	.param .u64 .ptr .align 1 _Z9SgemmV2_2ILi32ELi32ELi32EEvPfS0_S0_iii_param_1,
	.param .u64 .ptr .align 1 _Z9SgemmV2_2ILi32ELi32ELi32EEvPfS0_S0_iii_param_2,
	.param .u32 _Z9SgemmV2_2ILi32ELi32ELi32EEvPfS0_S0_iii_param_3,
	.param .u32 _Z9SgemmV2_2ILi32ELi32ELi32EEvPfS0_S0_iii_param_4,
	.param .u32 _Z9SgemmV2_2ILi32ELi32ELi32EEvPfS0_S0_iii_param_5
)
{
	.reg .pred 	%p<5>;
	.reg .b32 	%r<35>;
	.reg .b32 	%f<105>;
	.reg .b64 	%rd<13>;
	// demoted variable
	.shared .align 4 .b8 _ZZ9SgemmV2_2ILi32ELi32ELi32EEvPfS0_S0_iiiE2sA[4096];
	// demoted variable
	.shared .align 4 .b8 _ZZ9SgemmV2_2ILi32ELi32ELi32EEvPfS0_S0_iiiE2sB[4096];
	ld.param.u64 	%rd4, [_Z9SgemmV2_2ILi32ELi32ELi32EEvPfS0_S0_iii_param_0];
	ld.param.u64 	%rd5, [_Z9SgemmV2_2ILi32ELi32ELi32EEvPfS0_S0_iii_param_1];
	ld.param.u64 	%rd6, [_Z9SgemmV2_2ILi32ELi32ELi32EEvPfS0_S0_iii_param_2];
	ld.param.u32 	%r18, [_Z9SgemmV2_2ILi32ELi32ELi32EEvPfS0_S0_iii_param_4];
	ld.param.u32 	%r19, [_Z9SgemmV2_2ILi32ELi32ELi32EEvPfS0_S0_iii_param_5];
	mov.u32 	%r20, %ctaid.y;
	shl.b32 	%r1, %r20, 5;
	mov.u32 	%r21, %ctaid.x;
	shl.b32 	%r2, %r21, 5;
	mov.u32 	%r3, %tid.y;
	mov.u32 	%r4, %tid.x;
	setp.lt.s32 	%p1, %r19, 1;
	mov.f32 	%f104, 0f00000000;
	@%p1 bra 	$L__BB0_7;
	add.s32 	%r23, %r1, %r3;
	shl.b32 	%r24, %r3, 7;
	mov.u32 	%r25, _ZZ9SgemmV2_2ILi32ELi32ELi32EEvPfS0_S0_iiiE2sA;
	add.s32 	%r5, %r25, %r24;
	shl.b32 	%r26, %r4, 2;
	add.s32 	%r6, %r5, %r26;
	mov.u32 	%r27, _ZZ9SgemmV2_2ILi32ELi32ELi32EEvPfS0_S0_iiiE2sB;
	add.s32 	%r8, %r27, %r26;
	add.s32 	%r7, %r8, %r24;
	mad.lo.s32 	%r28, %r3, %r18, %r4;
	add.s32 	%r33, %r28, %r2;
	shl.b32 	%r10, %r18, 5;
	mad.lo.s32 	%r32, %r19, %r23, %r4;
	cvta.to.global.u64 	%rd1, %rd4;
	cvta.to.global.u64 	%rd2, %rd5;
	mov.f32 	%f104, 0f00000000;
	mov.b32 	%r34, 0;
$L__BB0_2:
	setp.gt.u32 	%p2, %r4, 31;
	mul.wide.s32 	%rd7, %r32, 4;
	add.s64 	%rd3, %rd1, %rd7;
	@%p2 bra 	$L__BB0_4;
	ld.global.nc.f32 	%f6, [%rd3];
	st.shared.f32 	[%r6], %f6;
$L__BB0_4:
	setp.gt.u32 	%p3, %r3, 31;
	@%p3 bra 	$L__BB0_6;
	mul.wide.s32 	%rd8, %r33, 4;
	add.s64 	%rd9, %rd2, %rd8;
	ld.global.nc.f32 	%f7, [%rd9];
	st.shared.f32 	[%r7], %f7;
$L__BB0_6:
	bar.sync 	0;
	ld.shared.f32 	%f8, [%r5];
	ld.shared.f32 	%f9, [%r8];
	fma.rn.f32 	%f10, %f8, %f9, %f104;
	ld.shared.f32 	%f11, [%r5+4];
	ld.shared.f32 	%f12, [%r8+128];
	fma.rn.f32 	%f13, %f11, %f12, %f10;
	ld.shared.f32 	%f14, [%r5+8];
	ld.shared.f32 	%f15, [%r8+256];
	fma.rn.f32 	%f16, %f14, %f15, %f13;
	ld.shared.f32 	%f17, [%r5+12];
	ld.shared.f32 	%f18, [%r8+384];
	fma.rn.f32 	%f19, %f17, %f18, %f16;
	ld.shared.f32 	%f20, [%r5+16];
	ld.shared.f32 	%f21, [%r8+512];
	fma.rn.f32 	%f22, %f20, %f21, %f19;
	ld.shared.f32 	%f23, [%r5+20];
	ld.shared.f32 	%f24, [%r8+640];
	fma.rn.f32 	%f25, %f23, %f24, %f22;
	ld.shared.f32 	%f26, [%r5+24];
	ld.shared.f32 	%f27, [%r8+768];
	fma.rn.f32 	%f28, %f26, %f27, %f25;
	ld.shared.f32 	%f29, [%r5+28];
	ld.shared.f32 	%f30, [%r8+896];
	fma.rn.f32 	%f31, %f29, %f30, %f28;
	ld.shared.f32 	%f32, [%r5+32];
	ld.shared.f32 	%f33, [%r8+1024];
	fma.rn.f32 	%f34, %f32, %f33, %f31;
	ld.shared.f32 	%f35, [%r5+36];
	ld.shared.f32 	%f36, [%r8+1152];
	fma.rn.f32 	%f37, %f35, %f36, %f34;
	ld.shared.f32 	%f38, [%r5+40];
	ld.shared.f32 	%f39, [%r8+1280];
	fma.rn.f32 	%f40, %f38, %f39, %f37;
	ld.shared.f32 	%f41, [%r5+44];
	ld.shared.f32 	%f42, [%r8+1408];
	fma.rn.f32 	%f43, %f41, %f42, %f40;
	ld.shared.f32 	%f44, [%r5+48];
	ld.shared.f32 	%f45, [%r8+1536];
	fma.rn.f32 	%f46, %f44, %f45, %f43;
	ld.shared.f32 	%f47, [%r5+52];
	ld.shared.f32 	%f48, [%r8+1664];
	fma.rn.f32 	%f49, %f47, %f48, %f46;
	ld.shared.f32 	%f50, [%r5+56];
	ld.shared.f32 	%f51, [%r8+1792];
	fma.rn.f32 	%f52, %f50, %f51, %f49;
	ld.shared.f32 	%f53, [%r5+60];
	ld.shared.f32 	%f54, [%r8+1920];
	fma.rn.f32 	%f55, %f53, %f54, %f52;
	ld.shared.f32 	%f56, [%r5+64];
	ld.shared.f32 	%f57, [%r8+2048];
	fma.rn.f32 	%f58, %f56, %f57, %f55;
	ld.shared.f32 	%f59, [%r5+68];
	ld.shared.f32 	%f60, [%r8+2176];
	fma.rn.f32 	%f61, %f59, %f60, %f58;
	ld.shared.f32 	%f62, [%r5+72];
	ld.shared.f32 	%f63, [%r8+2304];
	fma.rn.f32 	%f64, %f62, %f63, %f61;
	ld.shared.f32 	%f65, [%r5+76];
	ld.shared.f32 	%f66, [%r8+2432];
	fma.rn.f32 	%f67, %f65, %f66, %f64;
	ld.shared.f32 	%f68, [%r5+80];
	ld.shared.f32 	%f69, [%r8+2560];
	fma.rn.f32 	%f70, %f68, %f69, %f67;
	ld.shared.f32 	%f71, [%r5+84];
	ld.shared.f32 	%f72, [%r8+2688];
	fma.rn.f32 	%f73, %f71, %f72, %f70;
	ld.shared.f32 	%f74, [%r5+88];
	ld.shared.f32 	%f75, [%r8+2816];
	fma.rn.f32 	%f76, %f74, %f75, %f73;
	ld.shared.f32 	%f77, [%r5+92];
	ld.shared.f32 	%f78, [%r8+2944];
	fma.rn.f32 	%f79, %f77, %f78, %f76;
	ld.shared.f32 	%f80, [%r5+96];
	ld.shared.f32 	%f81, [%r8+3072];
	fma.rn.f32 	%f82, %f80, %f81, %f79;
	ld.shared.f32 	%f83, [%r5+100];
	ld.shared.f32 	%f84, [%r8+3200];
	fma.rn.f32 	%f85, %f83, %f84, %f82;
	ld.shared.f32 	%f86, [%r5+104];
	ld.shared.f32 	%f87, [%r8+3328];
	fma.rn.f32 	%f88, %f86, %f87, %f85;
	ld.shared.f32 	%f89, [%r5+108];
	ld.shared.f32 	%f90, [%r8+3456];
	fma.rn.f32 	%f91, %f89, %f90, %f88;
	ld.shared.f32 	%f92, [%r5+112];
	ld.shared.f32 	%f93, [%r8+3584];
	fma.rn.f32 	%f94, %f92, %f93, %f91;
	ld.shared.f32 	%f95, [%r5+116];
	ld.shared.f32 	%f96, [%r8+3712];
	fma.rn.f32 	%f97, %f95, %f96, %f94;
	ld.shared.f32 	%f98, [%r5+120];
	ld.shared.f32 	%f99, [%r8+3840];
	fma.rn.f32 	%f100, %f98, %f99, %f97;
	ld.shared.f32 	%f101, [%r5+124];
	ld.shared.f32 	%f102, [%r8+3968];
	fma.rn.f32 	%f104, %f101, %f102, %f100;
	bar.sync 	0;
	add.s32 	%r34, %r34, 32;
	add.s32 	%r33, %r33, %r10;
	add.s32 	%r32, %r32, 32;
	setp.lt.s32 	%p4, %r34, %r19;
	@%p4 bra 	$L__BB0_2;
$L__BB0_7:
	cvta.to.global.u64 	%rd10, %rd6;
	add.s32 	%r29, %r1, %r3;
	add.s32 	%r30, %r2, %r4;
	mad.lo.s32 	%r31, %r18, %r29, %r30;
	mul.wide.s32 	%rd11, %r31, 4;
	add.s64 	%rd12, %rd10, %rd11;
	st.global.f32 	[%rd12], %f104;
	ret;

}


// ===== COMPILED SASS (sm_100) =====

	.target	sm_100

	.elftype	@"ET_EXEC"


//--------------------- .note.nv.tkinfo           --------------------------
	.section	.note.nv.tkinfo,"",@"SHT_NOTE"
	.sectionflags	@"SHF_NOTE_NV_TKINFO"
	.tkinfo
        /*0018*/ 	.word	0x00000002
        /*0030*/ 	.string	""
        /*0030*/ 	.string	"ptxas"
        /*0030*/ 	.string	"Cuda compilation tools, release 13.0, V13.0.88"
        /*0030*/ 	.string	"Build cuda_13.0.r13.0/compiler.36424714_0"
        /*0030*/ 	.string	"-arch sm_100 -m 64 "



//--------------------- .note.nv.cuinfo           --------------------------
	.section	.note.nv.cuinfo,"",@"SHT_NOTE"
	.sectionflags	@"SHF_NOTE_NV_CUINFO"
        /*0018*/ 	.short	0x0002
        /*001a*/ 	.short	0x0064
        /*001c*/ 	.short	0x0082
	.zero		2


//--------------------- .nv.info                  --------------------------
	.section	.nv.info,"",@"SHT_CUDA_INFO"
	.align	4


	//----- nvinfo : EIATTR_REGCOUNT
	.align		4
        /*0000*/ 	.byte	0x04, 0x2f
        /*0002*/ 	.short	(.L_1 - .L_0)
	.align		4
.L_0:
        /*0004*/ 	.word	index@(_Z9SgemmV2_2ILi32ELi32ELi32EEvPfS0_S0_iii)
        /*0008*/ 	.word	0x00000020


	//----- nvinfo : EIATTR_FRAME_SIZE
	.align		4
.L_1:
        /*000c*/ 	.byte	0x04, 0x11
        /*000e*/ 	.short	(.L_3 - .L_2)
	.align		4
.L_2:
        /*0010*/ 	.word	index@(_Z9SgemmV2_2ILi32ELi32ELi32EEvPfS0_S0_iii)
        /*0014*/ 	.word	0x00000000


	//----- nvinfo : EIATTR_MIN_STACK_SIZE
	.align		4
.L_3:
        /*0018*/ 	.byte	0x04, 0x12
        /*001a*/ 	.short	(.L_5 - .L_4)
	.align		4
.L_4:
        /*001c*/ 	.word	index@(_Z9SgemmV2_2ILi32ELi32ELi32EEvPfS0_S0_iii)
        /*0020*/ 	.word	0x00000000
.L_5:


//--------------------- .nv.compat                --------------------------
	.section	.nv.compat,"",@"SHT_CUDA_COMPAT_INFO"
	.align	4
        /*0000*/ 	.byte	0x02, 0x09, 0x00, 0x00, 0x02, 0x02, 0x01, 0x00, 0x02, 0x05, 0x05, 0x00, 0x03, 0x07, 0x01, 0x01
        /*0010*/ 	.byte	0x02, 0x03, 0x00, 0x00, 0x02, 0x06, 0x01, 0x00, 0x04, 0x0b, 0x08, 0x00, 0x09, 0x00, 0x00, 0x00
        /*0020*/ 	.byte	0x00, 0x00, 0x00, 0x00


//--------------------- .nv.info._Z9SgemmV2_2ILi32ELi32ELi32EEvPfS0_S0_iii --------------------------
	.section	.nv.info._Z9SgemmV2_2ILi32ELi32ELi32EEvPfS0_S0_iii,"",@"SHT_CUDA_INFO"
	.sectionflags	@""
	.align	4


	//----- nvinfo : EIATTR_CUDA_API_VERSION
	.align		4
        /*0000*/ 	.byte	0x04, 0x37
        /*0002*/ 	.short	(.L_7 - .L_6)
.L_6:
        /*0004*/ 	.word	0x00000082


	//----- nvinfo : EIATTR_KPARAM_INFO
	.align		4
.L_7:
        /*0008*/ 	.byte	0x04, 0x17
        /*000a*/ 	.short	(.L_9 - .L_8)
.L_8:
        /*000c*/ 	.word	0x00000000
        /*0010*/ 	.short	0x0005
        /*0012*/ 	.short	0x0020
        /*0014*/ 	.byte	0x00, 0xf0, 0x11, 0x00


	//----- nvinfo : EIATTR_KPARAM_INFO
	.align		4
.L_9:
        /*0018*/ 	.byte	0x04, 0x17
        /*001a*/ 	.short	(.L_11 - .L_10)
.L_10:
        /*001c*/ 	.word	0x00000000
        /*0020*/ 	.short	0x0004
        /*0022*/ 	.short	0x001c
        /*0024*/ 	.byte	0x00, 0xf0, 0x11, 0x00


	//----- nvinfo : EIATTR_KPARAM_INFO
	.align		4
.L_11:
        /*0028*/ 	.byte	0x04, 0x17
        /*002a*/ 	.short	(.L_13 - .L_12)
.L_12:
        /*002c*/ 	.word	0x00000000
        /*0030*/ 	.short	0x0003
        /*0032*/ 	.short	0x0018
        /*0034*/ 	.byte	0x00, 0xf0, 0x11, 0x00


	//----- nvinfo : EIATTR_KPARAM_INFO
	.align		4
.L_13:
        /*0038*/ 	.byte	0x04, 0x17
        /*003a*/ 	.short	(.L_15 - .L_14)
.L_14:
        /*003c*/ 	.word	0x00000000
        /*0040*/ 	.short	0x0002
        /*0042*/ 	.short	0x0010
        /*0044*/ 	.byte	0x00, 0xf5, 0x21, 0x00


	//----- nvinfo : EIATTR_KPARAM_INFO
	.align		4
.L_15:
        /*0048*/ 	.byte	0x04, 0x17
        /*004a*/ 	.short	(.L_17 - .L_16)
.L_16:
        /*004c*/ 	.word	0x00000000
        /*0050*/ 	.short	0x0001
        /*0052*/ 	.short	0x0008
        /*0054*/ 	.byte	0x00, 0xf5, 0x21, 0x00


	//----- nvinfo : EIATTR_KPARAM_INFO
	.align		4
.L_17:
        /*0058*/ 	.byte	0x04, 0x17
        /*005a*/ 	.short	(.L_19 - .L_18)
.L_18:
        /*005c*/ 	.word	0x00000000
        /*0060*/ 	.short	0x0000
        /*0062*/ 	.short	0x0000
        /*0064*/ 	.byte	0x00, 0xf5, 0x21, 0x00


	//----- nvinfo : EIATTR_SPARSE_MMA_MASK
	.align		4
.L_19:
        /*0068*/ 	.byte	0x03, 0x50
        /*006a*/ 	.short	0x0000


	//----- nvinfo : EIATTR_MAXREG_COUNT
	.align		4
        /*006c*/ 	.byte	0x03, 0x1b
        /*006e*/ 	.short	0x00ff


	//----- nvinfo : EIATTR_NUM_BARRIERS
	.align		4
        /*0070*/ 	.byte	0x02, 0x4c
        /*0072*/ 	.byte	0x01
	.zero		1


	//----- nvinfo : EIATTR_MERCURY_ISA_VERSION
	.align		4
        /*0074*/ 	.byte	0x03, 0x5f
        /*0076*/ 	.short	0x0101


	//----- nvinfo : EIATTR_VRC_CTA_INIT_COUNT
	.align		4
        /*0078*/ 	.byte	0x02, 0x4a
	.zero		1
	.zero		1


	//----- nvinfo : EIATTR_EXIT_INSTR_OFFSETS
	.align		4
        /*007c*/ 	.byte	0x04, 0x1c
        /*007e*/ 	.short	(.L_21 - .L_20)


	//   ....[0]....
.L_20:
        /*0080*/ 	.word	0x000007c0


	//----- nvinfo : EIATTR_CBANK_PARAM_SIZE
	.align		4
.L_21:
        /*0084*/ 	.byte	0x03, 0x19
        /*0086*/ 	.short	0x0024


	//----- nvinfo : EIATTR_PARAM_CBANK
	.align		4
        /*0088*/ 	.byte	0x04, 0x0a
        /*008a*/ 	.short	(.L_23 - .L_22)
	.align		4
.L_22:
        /*008c*/ 	.word	index@(.nv.constant0._Z9SgemmV2_2ILi32ELi32ELi32EEvPfS0_S0_iii)
        /*0090*/ 	.short	0x0380
        /*0092*/ 	.short	0x0024


	//----- nvinfo : EIATTR_SW_WAR
	.align		4
.L_23:
        /*0094*/ 	.byte	0x04, 0x36
        /*0096*/ 	.short	(.L_25 - .L_24)
.L_24:
        /*0098*/ 	.word	0x00000008
.L_25:


//--------------------- .nv.callgraph             --------------------------
	.section	.nv.callgraph,"",@"SHT_CUDA_CALLGRAPH"
	.align	4
	.sectionentsize	8
	.align		4
        /*0000*/ 	.word	0x00000000
	.align		4
        /*0004*/ 	.word	0xffffffff
	.align		4
        /*0008*/ 	.word	0x00000000
	.align		4
        /*000c*/ 	.word	0xfffffffe
	.align		4
        /*0010*/ 	.word	0x00000000
	.align		4
        /*0014*/ 	.word	0xfffffffd
	.align		4
        /*0018*/ 	.word	0x00000000
	.align		4
        /*001c*/ 	.word	0xfffffffc


//--------------------- .text._Z9SgemmV2_2ILi32ELi32ELi32EEvPfS0_S0_iii --------------------------
	.section	.text._Z9SgemmV2_2ILi32ELi32ELi32EEvPfS0_S0_iii,"ax",@progbits
	.align	128
        .global         _Z9SgemmV2_2ILi32ELi32ELi32EEvPfS0_S0_iii
        .type           _Z9SgemmV2_2ILi32ELi32ELi32EEvPfS0_S0_iii,@function
        .size           _Z9SgemmV2_2ILi32ELi32ELi32EEvPfS0_S0_iii,(.L_x_3 - _Z9SgemmV2_2ILi32ELi32ELi32EEvPfS0_S0_iii)
        .other          _Z9SgemmV2_2ILi32ELi32ELi32EEvPfS0_S0_iii,@"STO_CUDA_ENTRY STV_DEFAULT"
_Z9SgemmV2_2ILi32ELi32ELi32EEvPfS0_S0_iii:
.text._Z9SgemmV2_2ILi32ELi32ELi32EEvPfS0_S0_iii:
[----:B------:R-:W-:Y:S01]  /*0000*/  LDC R1, c[0x0][0x37c] ;  /* 0x0000df00ff017b82 */ /* 0x000fe20000000800 */
[----:B------:R-:W0:Y:S01]  /*0010*/  LDCU UR7, c[0x0][0x3a0] ;  /* 0x00007400ff0777ac */ /* 0x000e220008000800 */
[----:B------:R-:W1:Y:S01]  /*0020*/  S2R R5, SR_CTAID.Y ;  /* 0x0000000000057919 */ /* 0x000e620000002600 */
[----:B------:R-:W-:Y:S01]  /*0030*/  HFMA2 R19, -RZ, RZ, 0, 0 ;  /* 0x00000000ff137431 */ /* 0x000fe200000001ff */
[----:B------:R-:W2:Y:S01]  /*0040*/  LDCU.64 UR8, c[0x0][0x358] ;  /* 0x00006b00ff0877ac */ /* 0x000ea20008000a00 */
[----:B------:R-:W3:Y:S01]  /*0050*/  S2R R0, SR_CTAID.X ;  /* 0x0000000000007919 */ /* 0x000ee20000002500 */
[----:B------:R-:W4:Y:S01]  /*0060*/  S2R R2, SR_TID.Y ;  /* 0x0000000000027919 */ /* 0x000f220000002200 */
[----:B------:R-:W1:Y:S01]  /*0070*/  S2R R3, SR_TID.X ;  /* 0x0000000000037919 */ /* 0x000e620000002100 */
[----:B0-----:R-:W-:-:S09]  /*0080*/  UISETP.GE.AND UP0, UPT, UR7, 0x1, UPT ;  /* 0x000000010700788c */ /* 0x001fd2000bf06270 */
[----:B--2---:R-:W-:Y:S05]  /*0090*/  BRA.U !UP0, `(.L_x_0) ;  /* 0x0000000508ac7547 */ /* 0x004fea000b800000 */
[----:B------:R-:W0:Y:S01]  /*00a0*/  S2UR UR6, SR_CgaCtaId ;  /* 0x00000000000679c3 */ /* 0x000e220000008800 */
[----:B------:R-:W2:Y:S01]  /*00b0*/  LDCU UR10, c[0x0][0x39c] ;  /* 0x00007380ff0a77ac */ /* 0x000ea20008000800 */
[----:B-1--4-:R-:W-:Y:S02]  /*00c0*/  LEA R6, R5, R2, 0x5 ;  /* 0x0000000205067211 */ /* 0x012fe400078e28ff */
[----:B------:R-:W-:Y:S01]  /*00d0*/  MOV R19, RZ ;  /* 0x000000ff00137202 */ /* 0x000fe20000000f00 */
[----:B------:R-:W-:Y:S01]  /*00e0*/  UMOV UR4, 0x400 ;  /* 0x0000040000047882 */ /* 0x000fe20000000000 */
[----:B------:R-:W1:Y:S01]  /*00f0*/  LDCU UR11, c[0x0][0x3a0] ;  /* 0x00007400ff0b77ac */ /* 0x000e620008000800 */
[----:B------:R-:W-:Y:S01]  /*0100*/  IMAD R6, R6, UR7, R3 ;  /* 0x0000000706067c24 */ /* 0x000fe2000f8e0203 */
[----:B------:R-:W4:Y:S01]  /*0110*/  LDC R4, c[0x0][0x39c] ;  /* 0x0000e700ff047b82 */ /* 0x000f220000000800 */
[----:B------:R-:W-:-:S07]  /*0120*/  UIADD3 UR5, UPT, UPT, UR4, 0x1000, URZ ;  /* 0x0000100004057890 */ /* 0x000fce000fffe0ff */
[----:B------:R-:W1:Y:S01]  /*0130*/  LDC.64 R22, c[0x0][0x380] ;  /* 0x0000e000ff167b82 */ /* 0x000e620000000a00 */
[----:B--2---:R-:W-:Y:S01]  /*0140*/  IMAD R7, R2, UR10, R3 ;  /* 0x0000000a02077c24 */ /* 0x004fe2000f8e0203 */
[----:B0-----:R-:W-:-:S04]  /*0150*/  ULEA UR4, UR6, UR4, 0x18 ;  /* 0x0000000406047291 */ /* 0x001fc8000f8ec0ff */
[----:B---3--:R-:W-:Y:S01]  /*0160*/  LEA R7, R0, R7, 0x5 ;  /* 0x0000000700077211 */ /* 0x008fe200078e28ff */
[----:B------:R-:W-:Y:S01]  /*0170*/  ULEA UR5, UR6, UR5, 0x18 ;  /* 0x0000000506057291 */ /* 0x000fe2000f8ec0ff */
[----:B------:R-:W-:Y:S01]  /*0180*/  LEA R20, R2, UR4, 0x7 ;  /* 0x0000000402147c11 */ /* 0x000fe2000f8e38ff */
[----:B------:R-:W-:-:S04]  /*0190*/  UMOV UR4, URZ ;  /* 0x000000ff00047c82 */ /* 0x000fc80008000000 */
[C---:B------:R-:W-:Y:S02]  /*01a0*/  LEA R17, R3.reuse, UR5, 0x2 ;  /* 0x0000000503117c11 */ /* 0x040fe4000f8e10ff */
[----:B------:R-:W-:Y:S02]  /*01b0*/  LEA R18, R3, R20, 0x2 ;  /* 0x0000001403127211 */ /* 0x000fe400078e10ff */
[----:B------:R-:W-:-:S07]  /*01c0*/  LEA R16, R2, R17, 0x7 ;  /* 0x0000001102107211 */ /* 0x000fce00078e38ff */
.L_x_1:
[----:B------:R-:W-:Y:S01]  /*01d0*/  ISETP.GT.U32.AND P0, PT, R2, 0x1f, PT ;  /* 0x0000001f0200780c */ /* 0x000fe20003f04070 */
[----:B-1----:R-:W-:Y:S01]  /*01e0*/  IMAD.WIDE R8, R6, 0x4, R22 ;  /* 0x0000000406087825 */ /* 0x002fe200078e0216 */
[----:B------:R-:W-:-:S11]  /*01f0*/  ISETP.GT.U32.AND P1, PT, R3, 0x1f, PT ;  /* 0x0000001f0300780c */ /* 0x000fd60003f24070 */
[----:B------:R-:W0:Y:S02]  /*0200*/  @!P0 LDC.64 R10, c[0x0][0x388] ;  /* 0x0000e200ff0a8b82 */ /* 0x000e240000000a00 */
[----:B------:R-:W2:Y:S01]  /*0210*/  @!P1 LDG.E.CONSTANT R25, desc[UR8][R8.64] ;  /* 0x0000000808199981 */ /* 0x000ea2000c1e9900 */
[----:B0-----:R-:W-:-:S05]  /*0220*/  @!P0 IMAD.WIDE R10, R7, 0x4, R10 ;  /* 0x00000004070a8825 */ /* 0x001fca00078e020a */
[----:B------:R-:W3:Y:S04]  /*0230*/  @!P0 LDG.E.CONSTANT R27, desc[UR8][R10.64] ;  /* 0x000000080a1b8981 */ /* 0x000ee8000c1e9900 */
[----:B--2---:R-:W-:Y:S04]  /*0240*/  @!P1 STS [R18], R25 ;  /* 0x0000001912009388 */ /* 0x004fe80000000800 */
[----:B---3--:R-:W-:Y:S01]  /*0250*/  @!P0 STS [R16], R27 ;  /* 0x0000001b10008388 */ /* 0x008fe20000000800 */
[----:B------:R-:W-:Y:S06]  /*0260*/  BAR.SYNC.DEFER_BLOCKING 0x0 ;  /* 0x0000000000007b1d */ /* 0x000fec0000010000 */
[----:B------:R-:W-:Y:S04]  /*0270*/  LDS R24, [R17] ;  /* 0x0000000011187984 */ /* 0x000fe80000000800 */
[----:B------:R-:W0:Y:S04]  /*0280*/  LDS.128 R12, [R20] ;  /* 0x00000000140c7984 */ /* 0x000e280000000c00 */
[----:B------:R-:W1:Y:S04]  /*0290*/  LDS R29, [R17+0x80] ;  /* 0x00008000111d7984 */ /* 0x000e680000000800 */
[----:B------:R-:W2:Y:S04]  /*02a0*/  LDS R21, [R17+0x100] ;  /* 0x0001000011157984 */ /* 0x000ea80000000800 */
[----:B------:R-:W3:Y:S04]  /*02b0*/  LDS R26, [R17+0x180] ;  /* 0x00018000111a7984 */ /* 0x000ee80000000800 */
[----:B------:R-:W-:Y:S04]  /*02c0*/  LDS.128 R8, [R20+0x10] ;  /* 0x0000100014087984 */ /* 0x000fe80000000c00 */
[----:B------:R-:W-:Y:S01]  /*02d0*/  LDS R28, [R17+0xb80] ;  /* 0x000b8000111c7984 */ /* 0x000fe20000000800 */
[----:B0-----:R-:W-:-:S03]  /*02e0*/  FFMA R12, R12, R24, R19 ;  /* 0x000000180c0c7223 */ /* 0x001fc60000000013 */
[----:B------:R-:W0:Y:S01]  /*02f0*/  LDS R19, [R17+0x200] ;  /* 0x0002000011137984 */ /* 0x000e220000000800 */
[----:B-1----:R-:W-:-:S03]  /*0300*/  FFMA R12, R29, R13, R12 ;  /* 0x0000000d1d0c7223 */ /* 0x002fc6000000000c */
[----:B------:R-:W1:Y:S01]  /*0310*/  LDS R24, [R17+0x280] ;  /* 0x0002800011187984 */ /* 0x000e620000000800 */
[----:B--2---:R-:W-:-:S03]  /*0320*/  FFMA R13, R21, R14, R12 ;  /* 0x0000000e150d7223 */ /* 0x004fc6000000000c */
[----:B------:R-:W2:Y:S01]  /*0330*/  LDS R21, [R17+0x300] ;  /* 0x0003000011157984 */ /* 0x000ea20000000800 */
[----:B---3--:R-:W-:-:S03]  /*0340*/  FFMA R13, R26, R15, R13 ;  /* 0x0000000f1a0d7223 */ /* 0x008fc6000000000d */
[----:B------:R-:W3:Y:S01]  /*0350*/  LDS R26, [R17+0x380] ;  /* 0x00038000111a7984 */ /* 0x000ee20000000800 */
[----:B0-----:R-:W-:-:S03]  /*0360*/  FFMA R25, R8, R19, R13 ;  /* 0x0000001308197223 */ /* 0x001fc6000000000d */
[----:B------:R-:W-:Y:S04]  /*0370*/  LDS R19, [R17+0x400] ;  /* 0x0004000011137984 */ /* 0x000fe80000000800 */
[----:B------:R-:W0:Y:S01]  /*0380*/  LDS.128 R12, [R20+0x20] ;  /* 0x00002000140c7984 */ /* 0x000e220000000c00 */
        /* <DEDUP_REMOVED lines=32> */
[----:B------:R-:W-:Y:S04]  /*0590*/  LDS R25, [R17+0xc00] ;  /* 0x000c000011197984 */ /* 0x000fe80000000800 */
[----:B------:R-:W-:Y:S01]  /*05a0*/  LDS R26, [R17+0xc80] ;  /* 0x000c8000111a7984 */ /* 0x000fe20000000800 */
[----:B0-----:R-:W-:-:S03]  /*05b0*/  FFMA R19, R8, R19, R13 ;  /* 0x0000001308137223 */ /* 0x001fc6000000000d */
[----:B------:R-:W0:Y:S01]  /*05c0*/  LDS.128 R12, [R20+0x60] ;  /* 0x00006000140c7984 */ /* 0x000e220000000c00 */
[----:B-1----:R-:W-:-:S03]  /*05d0*/  FFMA R24, R24, R9, R19 ;  /* 0x0000000918187223 */ /* 0x002fc60000000013 */
[----:B------:R-:W1:Y:S01]  /*05e0*/  LDS R19, [R17+0xd00] ;  /* 0x000d000011137984 */ /* 0x000e620000000800 */
[----:B--2---:R-:W-:-:S03]  /*05f0*/  FFMA R21, R21, R10, R24 ;  /* 0x0000000a15157223 */ /* 0x004fc60000000018 */
[----:B------:R-:W2:Y:S01]  /*0600*/  LDS R24, [R17+0xd80] ;  /* 0x000d800011187984 */ /* 0x000ea20000000800 */
[----:B------:R-:W-:-:S03]  /*0610*/  FFMA R11, R28, R11, R21 ;  /* 0x0000000b1c0b7223 */ /* 0x000fc60000000015 */
[----:B------:R-:W-:Y:S01]  /*0620*/  LDS R21, [R17+0xe00] ;  /* 0x000e000011157984 */ /* 0x000fe20000000800 */
[----:B0-----:R-:W-:-:S03]  /*0630*/  FFMA R25, R12, R25, R11 ;  /* 0x000000190c197223 */ /* 0x001fc6000000000b */
[----:B------:R-:W0:Y:S01]  /*0640*/  LDS.128 R8, [R20+0x70] ;  /* 0x0000700014087984 */ /* 0x000e220000000c00 */
[----:B------:R-:W-:-:S03]  /*0650*/  FFMA R26, R26, R13, R25 ;  /* 0x0000000d1a1a7223 */ /* 0x000fc60000000019 */
[----:B------:R-:W3:Y:S04]  /*0660*/  LDS R25, [R17+0xe80] ;  /* 0x000e800011197984 */ /* 0x000ee80000000800 */
[----:B------:R-:W5:Y:S04]  /*0670*/  LDS R13, [R17+0xf00] ;  /* 0x000f0000110d7984 */ /* 0x000f680000000800 */
[----:B------:R-:W5:Y:S01]  /*0680*/  LDS R12, [R17+0xf80] ;  /* 0x000f8000110c7984 */ /* 0x000f620000000800 */
[----:B-1----:R-:W-:Y:S01]  /*0690*/  FFMA R19, R19, R14, R26 ;  /* 0x0000000e13137223 */ /* 0x002fe2000000001a */
[----:B------:R-:W-:-:S03]  /*06a0*/  UIADD3 UR4, UPT, UPT, UR4, 0x20, URZ ;  /* 0x0000002004047890 */ /* 0x000fc6000fffe0ff */
[----:B--2---:R-:W-:Y:S01]  /*06b0*/  FFMA R15, R24, R15, R19 ;  /* 0x0000000f180f7223 */ /* 0x004fe20000000013 */
[----:B------:R-:W-:Y:S01]  /*06c0*/  UISETP.GE.AND UP0, UPT, UR4, UR11, UPT ;  /* 0x0000000b0400728c */ /* 0x000fe2000bf06270 */
[----:B------:R-:W-:Y:S02]  /*06d0*/  IADD3 R6, PT, PT, R6, 0x20, RZ ;  /* 0x0000002006067810 */ /* 0x000fe40007ffe0ff */
[----:B----4-:R-:W-:Y:S01]  /*06e0*/  LEA R7, R4, R7, 0x5 ;  /* 0x0000000704077211 */ /* 0x010fe200078e28ff */
[----:B0-----:R-:W-:-:S04]  /*06f0*/  FFMA R8, R8, R21, R15 ;  /* 0x0000001508087223 */ /* 0x001fc8000000000f */
[----:B---3--:R-:W-:-:S04]  /*0700*/  FFMA R8, R25, R9, R8 ;  /* 0x0000000919087223 */ /* 0x008fc80000000008 */
[----:B-----5:R-:W-:-:S04]  /*0710*/  FFMA R13, R13, R10, R8 ;  /* 0x0000000a0d0d7223 */ /* 0x020fc80000000008 */
[----:B------:R-:W-:Y:S01]  /*0720*/  FFMA R19, R12, R11, R13 ;  /* 0x0000000b0c137223 */ /* 0x000fe2000000000d */
[----:B------:R-:W-:Y:S06]  /*0730*/  BAR.SYNC.DEFER_BLOCKING 0x0 ;  /* 0x0000000000007b1d */ /* 0x000fec0000010000 */
[----:B------:R-:W-:Y:S05]  /*0740*/  BRA.U !UP0, `(.L_x_1) ;  /* 0xfffffff908a07547 */ /* 0x000fea000b83ffff */
.L_x_0:
[----:B------:R-:W0:Y:S01]  /*0750*/  LDC.64 R6, c[0x0][0x390] ;  /* 0x0000e400ff067b82 */ /* 0x000e220000000a00 */
[----:B------:R-:W2:Y:S01]  /*0760*/  LDCU UR4, c[0x0][0x39c] ;  /* 0x00007380ff0477ac */ /* 0x000ea20008000800 */
[----:B-1--4-:R-:W-:Y:S02]  /*0770*/  LEA R5, R5, R2, 0x5 ;  /* 0x0000000205057211 */ /* 0x012fe400078e28ff */
[----:B---3--:R-:W-:-:S05]  /*0780*/  LEA R0, R0, R3, 0x5 ;  /* 0x0000000300007211 */ /* 0x008fca00078e28ff */
[----:B--2---:R-:W-:-:S04]  /*0790*/  IMAD R3, R5, UR4, R0 ;  /* 0x0000000405037c24 */ /* 0x004fc8000f8e0200 */
[----:B0-----:R-:W-:-:S05]  /*07a0*/  IMAD.WIDE R2, R3, 0x4, R6 ;  /* 0x0000000403027825 */ /* 0x001fca00078e0206 */
[----:B------:R-:W-:Y:S01]  /*07b0*/  STG.E desc[UR8][R2.64], R19 ;  /* 0x0000001302007986 */ /* 0x000fe2000c101908 */
[----:B------:R-:W-:Y:S05]  /*07c0*/  EXIT ;  /* 0x000000000000794d */ /* 0x000fea0003800000 */
.L_x_2:
[----:B------:R-:W-:-:S00]  /*07d0*/  BRA `(.L_x_2) ;  /* 0xfffffffc00fc7947 */ /* 0x000fc0000383ffff */
[----:B------:R-:W-:-:S00]  /*07e0*/  NOP ;  /* 0x0000000000007918 */ /* 0x000fc00000000000 */
        /* <DEDUP_REMOVED lines=9> */
.L_x_3:


//--------------------- .nv.shared._Z9SgemmV2_2ILi32ELi32ELi32EEvPfS0_S0_iii --------------------------
	.section	.nv.shared._Z9SgemmV2_2ILi32ELi32ELi32EEvPfS0_S0_iii,"aw",@nobits
	.sectionflags	@""
	.align	4
.nv.shared._Z9SgemmV2_2ILi32ELi32ELi32EEvPfS0_S0_iii:
	.zero		9216


//--------------------- .nv.shared.reserved.0     --------------------------
	.section	.nv.shared.reserved.0,"aw",@nobits
	.weak		__nv_reservedSMEM_offset_0_alias
	.size		__nv_reservedSMEM_offset_0_alias, 0, 64
	.other		__nv_reservedSMEM_offset_0_alias,@"STO_CUDA_RESERVED_SHARED STV_DEFAULT"
__nv_reservedSMEM_offset_0_alias:
	.zero		0
	.zero		64


//--------------------- .nv.constant0._Z9SgemmV2_2ILi32ELi32ELi32EEvPfS0_S0_iii --------------------------
	.section	.nv.constant0._Z9SgemmV2_2ILi32ELi32ELi32EEvPfS0_S0_iii,"a",@progbits
	.sectionflags	@""
	.align	4
.nv.constant0._Z9SgemmV2_2ILi32ELi32ELi32EEvPfS0_S0_iii:
	.zero		932


//--------------------- SYMBOLS --------------------------

	.type		.nv.reservedSmem.offset0,@object
	.size		.nv.reservedSmem.offset0,0x4
	.type		.nv.reservedSmem.cap,@object
	.size		.nv.reservedSmem.cap,0x4
